//
// Generated by NVIDIA NVVM Compiler
//
// Compiler Build ID: CL-36424714
// Cuda compilation tools, release 13.0, V13.0.88
// Based on NVVM 20.0.0
//

.version 9.0
.target sm_100
.address_size 64

	// .globl	_Z16bruteForceKernelmmiiPmPjj

.visible .entry _Z16bruteForceKernelmmiiPmPjj(
	.param .u64 _Z16bruteForceKernelmmiiPmPjj_param_0,
	.param .u64 _Z16bruteForceKernelmmiiPmPjj_param_1,
	.param .u32 _Z16bruteForceKernelmmiiPmPjj_param_2,
	.param .u32 _Z16bruteForceKernelmmiiPmPjj_param_3,
	.param .u64 .ptr .align 1 _Z16bruteForceKernelmmiiPmPjj_param_4,
	.param .u64 .ptr .align 1 _Z16bruteForceKernelmmiiPmPjj_param_5,
	.param .u32 _Z16bruteForceKernelmmiiPmPjj_param_6
)
{
	.reg .pred 	%p<19>;
	.reg .b32 	%r<101>;
	.reg .b64 	%rd<117>;

	ld.param.u64 	%rd15, [_Z16bruteForceKernelmmiiPmPjj_param_0];
	ld.param.u64 	%rd18, [_Z16bruteForceKernelmmiiPmPjj_param_1];
	ld.param.u32 	%r4, [_Z16bruteForceKernelmmiiPmPjj_param_2];
	ld.param.u32 	%r5, [_Z16bruteForceKernelmmiiPmPjj_param_3];
	ld.param.u64 	%rd16, [_Z16bruteForceKernelmmiiPmPjj_param_4];
	ld.param.u64 	%rd17, [_Z16bruteForceKernelmmiiPmPjj_param_5];
	ld.param.u32 	%r6, [_Z16bruteForceKernelmmiiPmPjj_param_6];
	mov.u32 	%r7, %ctaid.x;
	mov.u32 	%r8, %ntid.x;
	mul.wide.u32 	%rd19, %r7, %r8;
	mov.u32 	%r9, %tid.x;
	cvt.u64.u32 	%rd20, %r9;
	add.s64 	%rd1, %rd19, %rd20;
	setp.ge.u64 	%p1, %rd1, %rd18;
	@%p1 bra 	$L__BB0_19;
	add.s64 	%rd2, %rd1, %rd15;
	mul.lo.s32 	%r10, %r5, %r5;
	mul.wide.u32 	%rd21, %r10, 4392871;
	mul.lo.s32 	%r1, %r5, 389711;
	cvt.s64.s32 	%rd22, %r1;
	add.s64 	%rd23, %rd2, %rd22;
	add.s64 	%rd3, %rd23, %rd21;
	mul.lo.s32 	%r2, %r4, 4987142;
	mul.lo.s32 	%r11, %r2, %r4;
	mul.lo.s32 	%r12, %r4, 5947611;
	cvt.u64.u32 	%rd4, %r11;
	cvt.s64.s32 	%rd5, %r12;
	add.s64 	%rd24, %rd3, %rd5;
	add.s64 	%rd25, %rd24, %rd4;
	xor.b64  	%rd26, %rd25, 25303508018;
	mad.lo.s64 	%rd27, %rd26, 25214903917, 11;
	shr.u64 	%rd28, %rd27, 17;
	cvt.u32.u64 	%r13, %rd28;
	and.b32  	%r14, %r13, 2147483647;
	mul.lo.s32 	%r15, %r14, -858993459;
	shf.l.wrap.b32 	%r16, %r15, %r15, 31;
	setp.gt.u32 	%p2, %r16, 429496729;
	@%p2 bra 	$L__BB0_19;
	cvt.u32.u64 	%r17, %rd5;
	add.s32 	%r18, %r2, 4987142;
	mad.lo.s32 	%r19, %r18, %r4, %r18;
	add.s32 	%r20, %r17, 5947611;
	cvt.u64.u32 	%rd6, %r19;
	cvt.s64.s32 	%rd7, %r20;
	add.s64 	%rd29, %rd3, %rd7;
	add.s64 	%rd30, %rd29, %rd6;
	xor.b64  	%rd31, %rd30, 25303508018;
	mad.lo.s64 	%rd32, %rd31, 25214903917, 11;
	shr.u64 	%rd33, %rd32, 17;
	cvt.u32.u64 	%r21, %rd33;
	and.b32  	%r22, %r21, 2147483647;
	mul.lo.s32 	%r23, %r22, -858993459;
	shf.l.wrap.b32 	%r24, %r23, %r23, 31;
	setp.gt.u32 	%p3, %r24, 429496729;
	@%p3 bra 	$L__BB0_19;
	add.s32 	%r26, %r4, 2;
	add.s32 	%r27, %r2, 9974284;
	mul.lo.s32 	%r28, %r27, %r26;
	add.s32 	%r29, %r17, 11895222;
	cvt.u64.u32 	%rd8, %r28;
	cvt.s64.s32 	%rd9, %r29;
	add.s64 	%rd34, %rd3, %rd9;
	add.s64 	%rd35, %rd34, %rd8;
	xor.b64  	%rd36, %rd35, 25303508018;
	mad.lo.s64 	%rd37, %rd36, 25214903917, 11;
	shr.u64 	%rd38, %rd37, 17;
	cvt.u32.u64 	%r30, %rd38;
	and.b32  	%r31, %r30, 2147483647;
	mul.lo.s32 	%r32, %r31, -858993459;
	shf.l.wrap.b32 	%r33, %r32, %r32, 31;
	setp.gt.u32 	%p4, %r33, 429496729;
	@%p4 bra 	$L__BB0_19;
	add.s32 	%r35, %r4, 3;
	add.s32 	%r36, %r2, 14961426;
	mul.lo.s32 	%r37, %r36, %r35;
	add.s32 	%r38, %r17, 17842833;
	cvt.u64.u32 	%rd10, %r37;
	cvt.s64.s32 	%rd11, %r38;
	add.s64 	%rd39, %rd3, %rd11;
	add.s64 	%rd40, %rd39, %rd10;
	xor.b64  	%rd41, %rd40, 25303508018;
	mad.lo.s64 	%rd42, %rd41, 25214903917, 11;
	shr.u64 	%rd43, %rd42, 17;
	cvt.u32.u64 	%r39, %rd43;
	and.b32  	%r40, %r39, 2147483647;
	mul.lo.s32 	%r41, %r40, -858993459;
	shf.l.wrap.b32 	%r42, %r41, %r41, 31;
	setp.gt.u32 	%p5, %r42, 429496729;
	@%p5 bra 	$L__BB0_19;
	mad.lo.s32 	%r43, %r5, %r5, %r5;
	add.s32 	%r44, %r5, %r43;
	add.s32 	%r45, %r44, 1;
	mul.wide.u32 	%rd44, %r45, 4392871;
	add.s32 	%r46, %r1, 389711;
	cvt.s64.s32 	%rd45, %r46;
	add.s64 	%rd46, %rd2, %rd45;
	add.s64 	%rd12, %rd46, %rd44;
	add.s64 	%rd47, %rd12, %rd5;
	add.s64 	%rd48, %rd47, %rd4;
	xor.b64  	%rd49, %rd48, 25303508018;
	mad.lo.s64 	%rd50, %rd49, 25214903917, 11;
	shr.u64 	%rd51, %rd50, 17;
	cvt.u32.u64 	%r47, %rd51;
	and.b32  	%r48, %r47, 2147483647;
	mul.lo.s32 	%r49, %r48, -858993459;
	shf.l.wrap.b32 	%r50, %r49, %r49, 31;
	setp.gt.u32 	%p6, %r50, 429496729;
	@%p6 bra 	$L__BB0_19;
	add.s64 	%rd52, %rd12, %rd7;
	add.s64 	%rd53, %rd52, %rd6;
	xor.b64  	%rd54, %rd53, 25303508018;
	mad.lo.s64 	%rd55, %rd54, 25214903917, 11;
	shr.u64 	%rd56, %rd55, 17;
	cvt.u32.u64 	%r51, %rd56;
	and.b32  	%r52, %r51, 2147483647;
	mul.lo.s32 	%r53, %r52, -858993459;
	shf.l.wrap.b32 	%r54, %r53, %r53, 31;
	setp.gt.u32 	%p7, %r54, 429496729;
	@%p7 bra 	$L__BB0_19;
	add.s64 	%rd57, %rd12, %rd9;
	add.s64 	%rd58, %rd57, %rd8;
	xor.b64  	%rd59, %rd58, 25303508018;
	mad.lo.s64 	%rd60, %rd59, 25214903917, 11;
	shr.u64 	%rd61, %rd60, 17;
	cvt.u32.u64 	%r55, %rd61;
	and.b32  	%r56, %r55, 2147483647;
	mul.lo.s32 	%r57, %r56, -858993459;
	shf.l.wrap.b32 	%r58, %r57, %r57, 31;
	setp.gt.u32 	%p8, %r58, 429496729;
	@%p8 bra 	$L__BB0_19;
	add.s64 	%rd62, %rd12, %rd11;
	add.s64 	%rd63, %rd62, %rd10;
	xor.b64  	%rd64, %rd63, 25303508018;
	mad.lo.s64 	%rd65, %rd64, 25214903917, 11;
	shr.u64 	%rd66, %rd65, 17;
	cvt.u32.u64 	%r59, %rd66;
	and.b32  	%r60, %r59, 2147483647;
	mul.lo.s32 	%r61, %r60, -858993459;
	shf.l.wrap.b32 	%r62, %r61, %r61, 31;
	setp.gt.u32 	%p9, %r62, 429496729;
	@%p9 bra 	$L__BB0_19;
	add.s32 	%r63, %r5, 2;
	mul.lo.s32 	%r64, %r63, %r63;
	mul.wide.u32 	%rd67, %r64, 4392871;
	add.s32 	%r65, %r1, 779422;
	cvt.s64.s32 	%rd68, %r65;
	add.s64 	%rd69, %rd2, %rd68;
	add.s64 	%rd13, %rd69, %rd67;
	add.s64 	%rd70, %rd13, %rd5;
	add.s64 	%rd71, %rd70, %rd4;
	xor.b64  	%rd72, %rd71, 25303508018;
	mad.lo.s64 	%rd73, %rd72, 25214903917, 11;
	shr.u64 	%rd74, %rd73, 17;
	cvt.u32.u64 	%r66, %rd74;
	and.b32  	%r67, %r66, 2147483647;
	mul.lo.s32 	%r68, %r67, -858993459;
	shf.l.wrap.b32 	%r69, %r68, %r68, 31;
	setp.gt.u32 	%p10, %r69, 429496729;
	@%p10 bra 	$L__BB0_19;
	add.s64 	%rd75, %rd13, %rd7;
	add.s64 	%rd76, %rd75, %rd6;
	xor.b64  	%rd77, %rd76, 25303508018;
	mad.lo.s64 	%rd78, %rd77, 25214903917, 11;
	shr.u64 	%rd79, %rd78, 17;
	cvt.u32.u64 	%r70, %rd79;
	and.b32  	%r71, %r70, 2147483647;
	mul.lo.s32 	%r72, %r71, -858993459;
	shf.l.wrap.b32 	%r73, %r72, %r72, 31;
	setp.gt.u32 	%p11, %r73, 429496729;
	@%p11 bra 	$L__BB0_19;
	add.s64 	%rd80, %rd13, %rd9;
	add.s64 	%rd81, %rd80, %rd8;
	xor.b64  	%rd82, %rd81, 25303508018;
	mad.lo.s64 	%rd83, %rd82, 25214903917, 11;
	shr.u64 	%rd84, %rd83, 17;
	cvt.u32.u64 	%r74, %rd84;
	and.b32  	%r75, %r74, 2147483647;
	mul.lo.s32 	%r76, %r75, -858993459;
	shf.l.wrap.b32 	%r77, %r76, %r76, 31;
	setp.gt.u32 	%p12, %r77, 429496729;
	@%p12 bra 	$L__BB0_19;
	add.s64 	%rd85, %rd13, %rd11;
	add.s64 	%rd86, %rd85, %rd10;
	xor.b64  	%rd87, %rd86, 25303508018;
	mad.lo.s64 	%rd88, %rd87, 25214903917, 11;
	shr.u64 	%rd89, %rd88, 17;
	cvt.u32.u64 	%r78, %rd89;
	and.b32  	%r79, %r78, 2147483647;
	mul.lo.s32 	%r80, %r79, -858993459;
	shf.l.wrap.b32 	%r81, %r80, %r80, 31;
	setp.gt.u32 	%p13, %r81, 429496729;
	@%p13 bra 	$L__BB0_19;
	add.s32 	%r82, %r5, 3;
	mul.lo.s32 	%r83, %r82, %r82;
	mul.wide.u32 	%rd90, %r83, 4392871;
	add.s32 	%r84, %r1, 1169133;
	cvt.s64.s32 	%rd91, %r84;
	add.s64 	%rd92, %rd2, %rd91;
	add.s64 	%rd14, %rd92, %rd90;
	add.s64 	%rd93, %rd14, %rd5;
	add.s64 	%rd94, %rd93, %rd4;
	xor.b64  	%rd95, %rd94, 25303508018;
	mad.lo.s64 	%rd96, %rd95, 25214903917, 11;
	shr.u64 	%rd97, %rd96, 17;
	cvt.u32.u64 	%r85, %rd97;
	and.b32  	%r86, %r85, 2147483647;
	mul.lo.s32 	%r87, %r86, -858993459;
	shf.l.wrap.b32 	%r88, %r87, %r87, 31;
	setp.gt.u32 	%p14, %r88, 429496729;
	@%p14 bra 	$L__BB0_19;
	add.s64 	%rd98, %rd14, %rd7;
	add.s64 	%rd99, %rd98, %rd6;
	xor.b64  	%rd100, %rd99, 25303508018;
	mad.lo.s64 	%rd101, %rd100, 25214903917, 11;
	shr.u64 	%rd102, %rd101, 17;
	cvt.u32.u64 	%r89, %rd102;
	and.b32  	%r90, %r89, 2147483647;
	mul.lo.s32 	%r91, %r90, -858993459;
	shf.l.wrap.b32 	%r92, %r91, %r91, 31;
	setp.gt.u32 	%p15, %r92, 429496729;
	@%p15 bra 	$L__BB0_19;
	add.s64 	%rd103, %rd14, %rd9;
	add.s64 	%rd104, %rd103, %rd8;
	xor.b64  	%rd105, %rd104, 25303508018;
	mad.lo.s64 	%rd106, %rd105, 25214903917, 11;
	shr.u64 	%rd107, %rd106, 17;
	cvt.u32.u64 	%r93, %rd107;
	and.b32  	%r94, %r93, 2147483647;
	mul.lo.s32 	%r95, %r94, -858993459;
	shf.l.wrap.b32 	%r96, %r95, %r95, 31;
	setp.gt.u32 	%p16, %r96, 429496729;
	@%p16 bra 	$L__BB0_19;
	add.s64 	%rd108, %rd14, %rd11;
	add.s64 	%rd109, %rd108, %rd10;
	xor.b64  	%rd110, %rd109, 25303508018;
	mad.lo.s64 	%rd111, %rd110, 25214903917, 11;
	shr.u64 	%rd112, %rd111, 17;
	cvt.u32.u64 	%r97, %rd112;
	and.b32  	%r98, %r97, 2147483647;
	mul.lo.s32 	%r99, %r98, -858993459;
	shf.l.wrap.b32 	%r100, %r99, %r99, 31;
	setp.gt.u32 	%p17, %r100, 429496729;
	@%p17 bra 	$L__BB0_19;
	cvta.to.global.u64 	%rd113, %rd17;
	atom.global.add.u32 	%r3, [%rd113], 1;
	setp.ge.u32 	%p18, %r3, %r6;
	@%p18 bra 	$L__BB0_19;
	cvta.to.global.u64 	%rd114, %rd16;
	mul.wide.u32 	%rd115, %r3, 8;
	add.s64 	%rd116, %rd114, %rd115;
	st.global.u64 	[%rd116], %rd2;
$L__BB0_19:
	ret;

}


// ===== COMPILED SASS (sm_100) =====

	.target	sm_100

	.elftype	@"ET_EXEC"


//--------------------- .note.nv.tkinfo           --------------------------
	.section	.note.nv.tkinfo,"",@"SHT_NOTE"
	.sectionflags	@"SHF_NOTE_NV_TKINFO"
	.tkinfo
        /*0018*/ 	.word	0x00000002
        /*0030*/ 	.string	""
        /*0030*/ 	.string	"ptxas"
        /*0030*/ 	.string	"Cuda compilation tools, release 13.0, V13.0.88"
        /*0030*/ 	.string	"Build cuda_13.0.r13.0/compiler.36424714_0"
        /*0030*/ 	.string	"-arch sm_100 -m 64 "



//--------------------- .note.nv.cuinfo           --------------------------
	.section	.note.nv.cuinfo,"",@"SHT_NOTE"
	.sectionflags	@"SHF_NOTE_NV_CUINFO"
        /*0018*/ 	.short	0x0002
        /*001a*/ 	.short	0x0064
        /*001c*/ 	.short	0x0082
	.zero		2


//--------------------- .nv.info                  --------------------------
	.section	.nv.info,"",@"SHT_CUDA_INFO"
	.align	4


	//----- nvinfo : EIATTR_REGCOUNT
	.align		4
        /*0000*/ 	.byte	0x04, 0x2f
        /*0002*/ 	.short	(.L_1 - .L_0)
	.align		4
.L_0:
        /*0004*/ 	.word	index@(_Z16bruteForceKernelmmiiPmPjj)
        /*0008*/ 	.word	0x0000001e


	//----- nvinfo : EIATTR_FRAME_SIZE
	.align		4
.L_1:
        /*000c*/ 	.byte	0x04, 0x11
        /*000e*/ 	.short	(.L_3 - .L_2)
	.align		4
.L_2:
        /*0010*/ 	.word	index@(_Z16bruteForceKernelmmiiPmPjj)
        /*0014*/ 	.word	0x00000000


	//----- nvinfo : EIATTR_MIN_STACK_SIZE
	.align		4
.L_3:
        /*0018*/ 	.byte	0x04, 0x12
        /*001a*/ 	.short	(.L_5 - .L_4)
	.align		4
.L_4:
        /*001c*/ 	.word	index@(_Z16bruteForceKernelmmiiPmPjj)
        /*0020*/ 	.word	0x00000000
.L_5:


//--------------------- .nv.compat                --------------------------
	.section	.nv.compat,"",@"SHT_CUDA_COMPAT_INFO"
	.align	4
        /*0000*/ 	.byte	0x02, 0x09, 0x00, 0x00, 0x02, 0x02, 0x01, 0x00, 0x02, 0x05, 0x05, 0x00, 0x03, 0x07, 0x01, 0x01
        /*0010*/ 	.byte	0x02, 0x03, 0x00, 0x00, 0x02, 0x06, 0x01, 0x00, 0x04, 0x0b, 0x08, 0x00, 0x09, 0x00, 0x00, 0x00
        /*0020*/ 	.byte	0x00, 0x00, 0x00, 0x00


//--------------------- .nv.info._Z16bruteForceKernelmmiiPmPjj --------------------------
	.section	.nv.info._Z16bruteForceKernelmmiiPmPjj,"",@"SHT_CUDA_INFO"
	.sectionflags	@""
	.align	4


	//----- nvinfo : EIATTR_CUDA_API_VERSION
	.align		4
        /*0000*/ 	.byte	0x04, 0x37
        /*0002*/ 	.short	(.L_7 - .L_6)
.L_6:
        /*0004*/ 	.word	0x00000082


	//----- nvinfo : EIATTR_KPARAM_INFO
	.align		4
.L_7:
        /*0008*/ 	.byte	0x04, 0x17
        /*000a*/ 	.short	(.L_9 - .L_8)
.L_8:
        /*000c*/ 	.word	0x00000000
        /*0010*/ 	.short	0x0006
        /*0012*/ 	.short	0x0028
        /*0014*/ 	.byte	0x00, 0xf0, 0x11, 0x00


	//----- nvinfo : EIATTR_KPARAM_INFO
	.align		4
.L_9:
        /*0018*/ 	.byte	0x04, 0x17
        /*001a*/ 	.short	(.L_11 - .L_10)
.L_10:
        /*001c*/ 	.word	0x00000000
        /*0020*/ 	.short	0x0005
        /*0022*/ 	.short	0x0020
        /*0024*/ 	.byte	0x00, 0xf5, 0x21, 0x00


	//----- nvinfo : EIATTR_KPARAM_INFO
	.align		4
.L_11:
        /*0028*/ 	.byte	0x04, 0x17
        /*002a*/ 	.short	(.L_13 - .L_12)
.L_12:
        /*002c*/ 	.word	0x00000000
        /*0030*/ 	.short	0x0004
        /*0032*/ 	.short	0x0018
        /*0034*/ 	.byte	0x00, 0xf5, 0x21, 0x00


	//----- nvinfo : EIATTR_KPARAM_INFO
	.align		4
.L_13:
        /*0038*/ 	.byte	0x04, 0x17
        /*003a*/ 	.short	(.L_15 - .L_14)
.L_14:
        /*003c*/ 	.word	0x00000000
        /*0040*/ 	.short	0x0003
        /*0042*/ 	.short	0x0014
        /*0044*/ 	.byte	0x00, 0xf0, 0x11, 0x00


	//----- nvinfo : EIATTR_KPARAM_INFO
	.align		4
.L_15:
        /*0048*/ 	.byte	0x04, 0x17
        /*004a*/ 	.short	(.L_17 - .L_16)
.L_16:
        /*004c*/ 	.word	0x00000000
        /*0050*/ 	.short	0x0002
        /*0052*/ 	.short	0x0010
        /*0054*/ 	.byte	0x00, 0xf0, 0x11, 0x00


	//----- nvinfo : EIATTR_KPARAM_INFO
	.align		4
.L_17:
        /*0058*/ 	.byte	0x04, 0x17
        /*005a*/ 	.short	(.L_19 - .L_18)
.L_18:
        /*005c*/ 	.word	0x00000000
        /*0060*/ 	.short	0x0001
        /*0062*/ 	.short	0x0008
        /*0064*/ 	.byte	0x00, 0xf0, 0x21, 0x00


	//----- nvinfo : EIATTR_KPARAM_INFO
	.align		4
.L_19:
        /*0068*/ 	.byte	0x04, 0x17
        /*006a*/ 	.short	(.L_21 - .L_20)
.L_20:
        /*006c*/ 	.word	0x00000000
        /*0070*/ 	.short	0x0000
        /*0072*/ 	.short	0x0000
        /*0074*/ 	.byte	0x00, 0xf0, 0x21, 0x00


	//----- nvinfo : EIATTR_SPARSE_MMA_MASK
	.align		4
.L_21:
        /*0078*/ 	.byte	0x03, 0x50
        /*007a*/ 	.short	0x0000


	//----- nvinfo : EIATTR_MAXREG_COUNT
	.align		4
        /*007c*/ 	.byte	0x03, 0x1b
        /*007e*/ 	.short	0x00ff


	//----- nvinfo : EIATTR_MERCURY_ISA_VERSION
	.align		4
        /*0080*/ 	.byte	0x03, 0x5f
        /*0082*/ 	.short	0x0101


	//----- nvinfo : EIATTR_INT_WARP_WIDE_INSTR_OFFSETS
	.align		4
        /*0084*/ 	.byte	0x04, 0x31
        /*0086*/ 	.short	(.L_23 - .L_22)


	//   ....[0]....
.L_22:
        /*0088*/ 	.word	0x000011a0


	//   ....[1]....
        /*008c*/ 	.word	0x00001250


	//----- nvinfo : EIATTR_VRC_CTA_INIT_COUNT
	.align		4
.L_23:
        /*0090*/ 	.byte	0x02, 0x4a
	.zero		1
	.zero		1


	//----- nvinfo : EIATTR_EXIT_INSTR_OFFSETS
	.align		4
        /*0094*/ 	.byte	0x04, 0x1c
        /*0096*/ 	.short	(.L_25 - .L_24)


	//   ....[0]....
.L_24:
        /*0098*/ 	.word	0x00000090


	//   ....[1]....
        /*009c*/ 	.word	0x00000260


	//   ....[2]....
        /*00a0*/ 	.word	0x00000380


	//   ....[3]....
        /*00a4*/ 	.word	0x000004b0


	//   ....[4]....
        /*00a8*/ 	.word	0x000005e0


	//   ....[5]....
        /*00ac*/ 	.word	0x00000720


	//   ....[6]....
        /*00b0*/ 	.word	0x00000800


	//   ....[7]....
        /*00b4*/ 	.word	0x000008e0


	//   ....[8]....
        /*00b8*/ 	.word	0x000009c0


	//   ....[9]....
        /*00bc*/ 	.word	0x00000b00


	//   ....[10]....
        /*00c0*/ 	.word	0x00000be0


	//   ....[11]....
        /*00c4*/ 	.word	0x00000cc0


	//   ....[12]....
        /*00c8*/ 	.word	0x00000da0


	//   ....[13]....
        /*00cc*/ 	.word	0x00000ee0


	//   ....[14]....
        /*00d0*/ 	.word	0x00000fc0


	//   ....[15]....
        /*00d4*/ 	.word	0x000010a0


	//   ....[16]....
        /*00d8*/ 	.word	0x00001180


	//   ....[17]....
        /*00dc*/ 	.word	0x00001280


	//   ....[18]....
        /*00e0*/ 	.word	0x000012c0


	//----- nvinfo : EIATTR_CBANK_PARAM_SIZE
	.align		4
.L_25:
        /*00e4*/ 	.byte	0x03, 0x19
        /*00e6*/ 	.short	0x002c


	//----- nvinfo : EIATTR_PARAM_CBANK
	.align		4
        /*00e8*/ 	.byte	0x04, 0x0a
        /*00ea*/ 	.short	(.L_27 - .L_26)
	.align		4
.L_26:
        /*00ec*/ 	.word	index@(.nv.constant0._Z16bruteForceKernelmmiiPmPjj)
        /*00f0*/ 	.short	0x0380
        /*00f2*/ 	.short	0x002c


	//----- nvinfo : EIATTR_SW_WAR
	.align		4
.L_27:
        /*00f4*/ 	.byte	0x04, 0x36
        /*00f6*/ 	.short	(.L_29 - .L_28)
.L_28:
        /*00f8*/ 	.word	0x00000008
.L_29:


//--------------------- .nv.callgraph             --------------------------
	.section	.nv.callgraph,"",@"SHT_CUDA_CALLGRAPH"
	.align	4
	.sectionentsize	8
	.align		4
        /*0000*/ 	.word	0x00000000
	.align		4
        /*0004*/ 	.word	0xffffffff
	.align		4
        /*0008*/ 	.word	0x00000000
	.align		4
        /*000c*/ 	.word	0xfffffffe
	.align		4
        /*0010*/ 	.word	0x00000000
	.align		4
        /*0014*/ 	.word	0xfffffffd
	.align		4
        /*0018*/ 	.word	0x00000000
	.align		4
        /*001c*/ 	.word	0xfffffffc


//--------------------- .text._Z16bruteForceKernelmmiiPmPjj --------------------------
	.section	.text._Z16bruteForceKernelmmiiPmPjj,"ax",@progbits
	.align	128
        .global         _Z16bruteForceKernelmmiiPmPjj
        .type           _Z16bruteForceKernelmmiiPmPjj,@function
        .size           _Z16bruteForceKernelmmiiPmPjj,(.L_x_1 - _Z16bruteForceKernelmmiiPmPjj)
        .other          _Z16bruteForceKernelmmiiPmPjj,@"STO_CUDA_ENTRY STV_DEFAULT"
_Z16bruteForceKernelmmiiPmPjj:
.text._Z16bruteForceKernelmmiiPmPjj:
[----:B------:R-:W-:Y:S01]  /*0000*/  LDC R1, c[0x0][0x37c] ;  /* 0x0000df00ff017b82 */ /* 0x000fe20000000800 */
[----:B------:R-:W0:Y:S07]  /*0010*/  S2R R2, SR_TID.X ;  /* 0x0000000000027919 */ /* 0x000e2e0000002100 */
[----:B------:R-:W0:Y:S01]  /*0020*/  S2UR UR4, SR_CTAID.X ;  /* 0x00000000000479c3 */ /* 0x000e220000002500 */
[----:B------:R-:W1:Y:S01]  /*0030*/  LDCU.64 UR6, c[0x0][0x388] ;  /* 0x00007100ff0677ac */ /* 0x000e620008000a00 */
[----:B------:R-:W-:-:S06]  /*0040*/  IMAD.MOV.U32 R3, RZ, RZ, RZ ;  /* 0x000000ffff037224 */ /* 0x000fcc00078e00ff */
[----:B------:R-:W0:Y:S02]  /*0050*/  LDC R5, c[0x0][0x360] ;  /* 0x0000d800ff057b82 */ /* 0x000e240000000800 */
[----:B0-----:R-:W-:-:S03]  /*0060*/  IMAD.WIDE.U32 R2, R5, UR4, R2 ;  /* 0x0000000405027c25 */ /* 0x001fc6000f8e0002 */
[----:B-1----:R-:W-:-:S04]  /*0070*/  ISETP.GE.U32.AND P0, PT, R2, UR6, PT ;  /* 0x0000000602007c0c */ /* 0x002fc8000bf06070 */
[----:B------:R-:W-:-:S13]  /*0080*/  ISETP.GE.U32.AND.EX P0, PT, R3, UR7, PT, P0 ;  /* 0x0000000703007c0c */ /* 0x000fda000bf06100 */
[----:B------:R-:W-:Y:S05]  /*0090*/  @P0 EXIT ;  /* 0x000000000000094d */ /* 0x000fea0003800000 */
[----:B------:R-:W0:Y:S01]  /*00a0*/  LDC.64 R10, c[0x0][0x390] ;  /* 0x0000e400ff0a7b82 */ /* 0x000e220000000a00 */
[----:B------:R-:W1:Y:S01]  /*00b0*/  LDCU.64 UR4, c[0x0][0x380] ;  /* 0x00007000ff0477ac */ /* 0x000e620008000a00 */
[----:B------:R-:W-:Y:S02]  /*00c0*/  IMAD.MOV.U32 R14, RZ, RZ, 0xb ;  /* 0x0000000bff0e7424 */ /* 0x000fe400078e00ff */
[----:B------:R-:W-:Y:S01]  /*00d0*/  IMAD.MOV.U32 R15, RZ, RZ, 0x0 ;  /* 0x00000000ff0f7424 */ /* 0x000fe200078e00ff */
[----:B-1----:R-:W-:-:S04]  /*00e0*/  IADD3 R12, P0, PT, R2, UR4, RZ ;  /* 0x00000004020c7c10 */ /* 0x002fc8000ff1e0ff */
[----:B------:R-:W-:Y:S01]  /*00f0*/  IADD3.X R13, PT, PT, R3, UR5, RZ, P0, !PT ;  /* 0x00000005030d7c10 */ /* 0x000fe200087fe4ff */
[C---:B0-----:R-:W-:Y:S02]  /*0100*/  IMAD R21, R11.reuse, 0x5f24f, RZ ;  /* 0x0005f24f0b157824 */ /* 0x041fe400078e02ff */
[C---:B------:R-:W-:Y:S02]  /*0110*/  IMAD R23, R10.reuse, 0x4c1906, RZ ;  /* 0x004c19060a177824 */ /* 0x040fe400078e02ff */
[----:B------:R-:W-:Y:S01]  /*0120*/  IMAD R3, R11, R11, RZ ;  /* 0x0000000b0b037224 */ /* 0x000fe200078e02ff */
[----:B------:R-:W-:Y:S01]  /*0130*/  IADD3 R16, P0, PT, R21, R12, RZ ;  /* 0x0000000c15107210 */ /* 0x000fe20007f1e0ff */
[----:B------:R-:W-:Y:S02]  /*0140*/  IMAD R9, R10, 0x5ac0db, RZ ;  /* 0x005ac0db0a097824 */ /* 0x000fe400078e02ff */
[----:B------:R-:W-:Y:S01]  /*0150*/  IMAD R8, R23, R10, RZ ;  /* 0x0000000a17087224 */ /* 0x000fe200078e02ff */
[----:B------:R-:W-:-:S02]  /*0160*/  LEA.HI.X.SX32 R17, R21, R13, 0x1, P0 ;  /* 0x0000000d15117211 */ /* 0x000fc400000f0eff */
[----:B------:R-:W-:Y:S01]  /*0170*/  SHF.R.S32.HI R7, RZ, 0x1f, R9 ;  /* 0x0000001fff077819 */ /* 0x000fe20000011409 */
[----:B------:R-:W-:-:S03]  /*0180*/  IMAD.WIDE.U32 R16, R3, 0x4307a7, R16 ;  /* 0x004307a703107825 */ /* 0x000fc600078e0010 */
[----:B------:R-:W-:-:S04]  /*0190*/  IADD3 R5, P0, P1, R8, R16, R9 ;  /* 0x0000001008057210 */ /* 0x000fc8000791e009 */
[----:B------:R-:W-:Y:S02]  /*01a0*/  IADD3.X R0, PT, PT, RZ, R17, R7, P0, P1 ;  /* 0x00000011ff007210 */ /* 0x000fe400007e2407 */
[----:B------:R-:W-:Y:S02]  /*01b0*/  LOP3.LUT R5, R5, 0xe434e432, RZ, 0x3c, !PT ;  /* 0xe434e43205057812 */ /* 0x000fe400078e3cff */
[----:B------:R-:W-:-:S03]  /*01c0*/  LOP3.LUT R0, R0, 0x5, RZ, 0x3c, !PT ;  /* 0x0000000500007812 */ /* 0x000fc600078e3cff */
[----:B------:R-:W-:-:S04]  /*01d0*/  IMAD.WIDE.U32 R2, R5, -0x21131993, R14 ;  /* 0xdeece66d05027825 */ /* 0x000fc800078e000e */
[----:B------:R-:W-:-:S04]  /*01e0*/  IMAD R0, R0, -0x21131993, RZ ;  /* 0xdeece66d00007824 */ /* 0x000fc800078e02ff */
[----:B------:R-:W-:-:S04]  /*01f0*/  IMAD R5, R5, 0x5, R0 ;  /* 0x0000000505057824 */ /* 0x000fc800078e0200 */
[----:B------:R-:W-:-:S05]  /*0200*/  IMAD.IADD R3, R3, 0x1, R5 ;  /* 0x0000000103037824 */ /* 0x000fca00078e0205 */
[----:B------:R-:W-:-:S04]  /*0210*/  SHF.R.U64 R0, R2, 0x11, R3 ;  /* 0x0000001102007819 */ /* 0x000fc80000001203 */
[----:B------:R-:W-:-:S05]  /*0220*/  LOP3.LUT R0, R0, 0x7fffffff, RZ, 0xc0, !PT ;  /* 0x7fffffff00007812 */ /* 0x000fca00078ec0ff */
[----:B------:R-:W-:-:S05]  /*0230*/  IMAD R0, R0, -0x33333333, RZ ;  /* 0xcccccccd00007824 */ /* 0x000fca00078e02ff */
[----:B------:R-:W-:-:S04]  /*0240*/  SHF.L.W.U32.HI R0, R0, 0x1f, R0 ;  /* 0x0000001f00007819 */ /* 0x000fc80000010e00 */
[----:B------:R-:W-:-:S13]  /*0250*/  ISETP.GT.U32.AND P0, PT, R0, 0x19999999, PT ;  /* 0x199999990000780c */ /* 0x000fda0003f04070 */
[----:B------:R-:W-:Y:S05]  /*0260*/  @P0 EXIT ;  /* 0x000000000000094d */ /* 0x000fea0003800000 */
[----:B------:R-:W-:Y:S02]  /*0270*/  VIADD R5, R23, 0x4c1906 ;  /* 0x004c190617057836 */ /* 0x000fe40000000000 */
[----:B------:R-:W-:Y:S02]  /*0280*/  VIADD R6, R9, 0x5ac0db ;  /* 0x005ac0db09067836 */ /* 0x000fe40000000000 */
[----:B------:R-:W-:-:S03]  /*0290*/  IMAD R5, R5, R10, R5 ;  /* 0x0000000a05057224 */ /* 0x000fc600078e0205 */
[--C-:B------:R-:W-:Y:S02]  /*02a0*/  SHF.R.S32.HI R4, RZ, 0x1f, R6.reuse ;  /* 0x0000001fff047819 */ /* 0x100fe40000011406 */
        /* <DEDUP_REMOVED lines=16> */
[----:B------:R-:W-:Y:S02]  /*03b0*/  VIADD R3, R9, 0xb581b6 ;  /* 0x00b581b609037836 */ /* 0x000fe40000000000 */
[----:B------:R-:W-:-:S03]  /*03c0*/  IMAD R2, R2, R19, RZ ;  /* 0x0000001302027224 */ /* 0x000fc600078e02ff */
[--C-:B------:R-:W-:Y:S02]  /*03d0*/  SHF.R.S32.HI R0, RZ, 0x1f, R3.reuse ;  /* 0x0000001fff007819 */ /* 0x100fe40000011403 */
[----:B------:R-:W-:-:S04]  /*03e0*/  IADD3 R25, P0, P1, R2, R16, R3 ;  /* 0x0000001002197210 */ /* 0x000fc8000791e003 */
[----:B------:R-:W-:Y:S02]  /*03f0*/  IADD3.X R18, PT, PT, RZ, R17, R0, P0, P1 ;  /* 0x00000011ff127210 */ /* 0x000fe400007e2400 */
[----:B------:R-:W-:Y:S02]  /*0400*/  LOP3.LUT R25, R25, 0xe434e432, RZ, 0x3c, !PT ;  /* 0xe434e43219197812 */ /* 0x000fe400078e3cff */
[----:B------:R-:W-:-:S05]  /*0410*/  LOP3.LUT R18, R18, 0x5, RZ, 0x3c, !PT ;  /* 0x0000000512127812 */ /* 0x000fca00078e3cff */
[----:B------:R-:W-:Y:S02]  /*0420*/  IMAD R20, R18, -0x21131993, RZ ;  /* 0xdeece66d12147824 */ /* 0x000fe400078e02ff */
[----:B------:R-:W-:-:S04]  /*0430*/  IMAD.WIDE.U32 R18, R25, -0x21131993, R14 ;  /* 0xdeece66d19127825 */ /* 0x000fc800078e000e */
        /* <DEDUP_REMOVED lines=28> */
[----:B------:R-:W-:-:S03]  /*0600*/  IMAD R16, R11, R11, R11 ;  /* 0x0000000b0b107224 */ /* 0x000fc600078e020b */
[----:B------:R-:W-:-:S04]  /*0610*/  IADD3 R18, P0, PT, R17, R12, RZ ;  /* 0x0000000c11127210 */ /* 0x000fc80007f1e0ff */
[----:B------:R-:W-:Y:S01]  /*0620*/  LEA.HI.X.SX32 R19, R17, R13, 0x1, P0 ;  /* 0x0000000d11137211 */ /* 0x000fe200000f0eff */
[----:B------:R-:W-:-:S04]  /*0630*/  IMAD.X R17, R16, 0x1, R11, PT ;  /* 0x0000000110117824 */ /* 0x000fc800038e060b */
[----:B------:R-:W-:-:S03]  /*0640*/  IMAD.WIDE.U32 R18, R17, 0x4307a7, R18 ;  /* 0x004307a711127825 */ /* 0x000fc600078e0012 */
        /* <DEDUP_REMOVED lines=57> */
[----:B------:R-:W-:-:S03]  /*09e0*/  VIADD R18, R11, 0x2 ;  /* 0x000000020b127836 */ /* 0x000fc60000000000 */
[----:B------:R-:W-:Y:S01]  /*09f0*/  IADD3 R16, P0, PT, R17, R12, RZ ;  /* 0x0000000c11107210 */ /* 0x000fe20007f1e0ff */
[----:B------:R-:W-:-:S03]  /*0a00*/  IMAD R19, R18, R18, RZ ;  /* 0x0000001212137224 */ /* 0x000fc600078e02ff */
[----:B------:R-:W-:-:S03]  /*0a10*/  LEA.HI.X.SX32 R17, R17, R13, 0x1, P0 ;  /* 0x0000000d11117211 */ /* 0x000fc600000f0eff */
        /* <DEDUP_REMOVED lines=119> */
[----:B------:R-:W0:Y:S01]  /*1190*/  S2R R5, SR_LANEID ;  /* 0x0000000000057919 */ /* 0x000e220000000000 */
[----:B------:R-:W-:Y:S01]  /*11a0*/  VOTEU.ANY UR6, UPT, PT ;  /* 0x0000000000067886 */ /* 0x000fe200038e0100 */
[----:B------:R-:W1:Y:S01]  /*11b0*/  LDC.64 R2, c[0x0][0x3a0] ;  /* 0x0000e800ff027b82 */ /* 0x000e620000000a00 */
[----:B------:R-:W0:Y:S01]  /*11c0*/  FLO.U32 R0, UR6 ;  /* 0x0000000600007d00 */ /* 0x000e2200080e0000 */
[----:B------:R-:W1:Y:S07]  /*11d0*/  LDCU.64 UR4, c[0x0][0x358] ;  /* 0x00006b00ff0477ac */ /* 0x000e6e0008000a00 */
[----:B------:R-:W1:Y:S01]  /*11e0*/  POPC R7, UR6 ;  /* 0x0000000600077d09 */ /* 0x000e620008000000 */
[----:B0-----:R-:W-:-:S13]  /*11f0*/  ISETP.EQ.U32.AND P0, PT, R0, R5, PT ;  /* 0x000000050000720c */ /* 0x001fda0003f02070 */
[----:B-1----:R-:W2:Y:S01]  /*1200*/  @P0 ATOMG.E.ADD.STRONG.GPU PT, R3, desc[UR4][R2.64], R7 ;  /* 0x80000007020309a8 */ /* 0x002ea200081ef104 */
[----:B------:R-:W0:Y:S02]  /*1210*/  S2R R4, SR_LTMASK ;  /* 0x0000000000047919 */ /* 0x000e240000003900 */
[----:B0-----:R-:W-:Y:S01]  /*1220*/  LOP3.LUT R4, R4, UR6, RZ, 0xc0, !PT ;  /* 0x0000000604047c12 */ /* 0x001fe2000f8ec0ff */
[----:B------:R-:W0:Y:S05]  /*1230*/  LDCU UR6, c[0x0][0x3a8] ;  /* 0x00007500ff0677ac */ /* 0x000e2a0008000800 */
[----:B------:R-:W1:Y:S01]  /*1240*/  POPC R4, R4 ;  /* 0x0000000400047309 */ /* 0x000e620000000000 */
[----:B--2---:R-:W1:Y:S02]  /*1250*/  SHFL.IDX PT, R5, R3, R0, 0x1f ;  /* 0x00001f0003057589 */ /* 0x004e6400000e0000 */
[----:B-1----:R-:W-:-:S05]  /*1260*/  IMAD.IADD R5, R5, 0x1, R4 ;  /* 0x0000000105057824 */ /* 0x002fca00078e0204 */
[----:B0-----:R-:W-:-:S13]  /*1270*/  ISETP.GE.U32.AND P0, PT, R5, UR6, PT ;  /* 0x0000000605007c0c */ /* 0x001fda000bf06070 */
[----:B------:R-:W-:Y:S05]  /*1280*/  @P0 EXIT ;  /* 0x000000000000094d */ /* 0x000fea0003800000 */
[----:B------:R-:W0:Y:S02]  /*1290*/  LDC.64 R2, c[0x0][0x398] ;  /* 0x0000e600ff027b82 */ /* 0x000e240000000a00 */
[----:B0-----:R-:W-:-:S05]  /*12a0*/  IMAD.WIDE.U32 R2, R5, 0x8, R2 ;  /* 0x0000000805027825 */ /* 0x001fca00078e0002 */
[----:B------:R-:W-:Y:S01]  /*12b0*/  STG.E.64 desc[UR4][R2.64], R12 ;  /* 0x0000000c02007986 */ /* 0x000fe2000c101b04 */
[----:B------:R-:W-:Y:S05]  /*12c0*/  EXIT ;  /* 0x000000000000794d */ /* 0x000fea0003800000 */
.L_x_0:
[----:B------:R-:W-:-:S00]  /*12d0*/  BRA `(.L_x_0) ;  /* 0xfffffffc00fc7947 */ /* 0x000fc0000383ffff */
[----:B------:R-:W-:-:S00]  /*12e0*/  NOP ;  /* 0x0000000000007918 */ /* 0x000fc00000000000 */
        /* <DEDUP_REMOVED lines=9> */
.L_x_1:


//--------------------- .nv.shared.reserved.0     --------------------------
	.section	.nv.shared.reserved.0,"aw",@nobits
	.weak		__nv_reservedSMEM_offset_0_alias
	.size		__nv_reservedSMEM_offset_0_alias, 0, 64
	.other		__nv_reservedSMEM_offset_0_alias,@"STO_CUDA_RESERVED_SHARED STV_DEFAULT"
__nv_reservedSMEM_offset_0_alias:
	.zero		0
	.zero		64


//--------------------- .nv.constant0._Z16bruteForceKernelmmiiPmPjj --------------------------
	.section	.nv.constant0._Z16bruteForceKernelmmiiPmPjj,"a",@progbits
	.sectionflags	@""
	.align	4
.nv.constant0._Z16bruteForceKernelmmiiPmPjj:
	.zero		940


//--------------------- SYMBOLS --------------------------

	.type		.nv.reservedSmem.offset0,@object
	.size		.nv.reservedSmem.offset0,0x4
